//
// Generated by NVIDIA NVVM Compiler
//
// Compiler Build ID: CL-36424714
// Cuda compilation tools, release 13.0, V13.0.88
// Based on NVVM 20.0.0
//

.version 9.0
.target sm_100
.address_size 64

	// .globl	_Z13gpu_laplacianjPfS_

.visible .entry _Z13gpu_laplacianjPfS_(
	.param .u32 _Z13gpu_laplacianjPfS__param_0,
	.param .u64 .ptr .align 1 _Z13gpu_laplacianjPfS__param_1,
	.param .u64 .ptr .align 1 _Z13gpu_laplacianjPfS__param_2
)
{


	ret;

}


// ===== COMPILED SASS (sm_100) =====

	.target	sm_100

	.elftype	@"ET_EXEC"


//--------------------- .note.nv.tkinfo           --------------------------
	.section	.note.nv.tkinfo,"",@"SHT_NOTE"
	.sectionflags	@"SHF_NOTE_NV_TKINFO"
	.tkinfo
        /*0018*/ 	.word	0x00000002
        /*0030*/ 	.string	""
        /*0030*/ 	.string	"ptxas"
        /*0030*/ 	.string	"Cuda compilation tools, release 13.0, V13.0.88"
        /*0030*/ 	.string	"Build cuda_13.0.r13.0/compiler.36424714_0"
        /*0030*/ 	.string	"-arch sm_100 -m 64 "



//--------------------- .note.nv.cuinfo           --------------------------
	.section	.note.nv.cuinfo,"",@"SHT_NOTE"
	.sectionflags	@"SHF_NOTE_NV_CUINFO"
        /*0018*/ 	.short	0x0002
        /*001a*/ 	.short	0x0064
        /*001c*/ 	.short	0x0082
	.zero		2


//--------------------- .nv.info                  --------------------------
	.section	.nv.info,"",@"SHT_CUDA_INFO"
	.align	4


	//----- nvinfo : EIATTR_REGCOUNT
	.align		4
        /*0000*/ 	.byte	0x04, 0x2f
        /*0002*/ 	.short	(.L_1 - .L_0)
	.align		4
.L_0:
        /*0004*/ 	.word	index@(_Z13gpu_laplacianjPfS_)
        /*0008*/ 	.word	0x00000004


	//----- nvinfo : EIATTR_FRAME_SIZE
	.align		4
.L_1:
        /*000c*/ 	.byte	0x04, 0x11
        /*000e*/ 	.short	(.L_3 - .L_2)
	.align		4
.L_2:
        /*0010*/ 	.word	index@(_Z13gpu_laplacianjPfS_)
        /*0014*/ 	.word	0x00000000


	//----- nvinfo : EIATTR_MIN_STACK_SIZE
	.align		4
.L_3:
        /*0018*/ 	.byte	0x04, 0x12
        /*001a*/ 	.short	(.L_5 - .L_4)
	.align		4
.L_4:
        /*001c*/ 	.word	index@(_Z13gpu_laplacianjPfS_)
        /*0020*/ 	.word	0x00000000
.L_5:


//--------------------- .nv.compat                --------------------------
	.section	.nv.compat,"",@"SHT_CUDA_COMPAT_INFO"
	.align	4
        /*0000*/ 	.byte	0x02, 0x09, 0x00, 0x00, 0x02, 0x02, 0x01, 0x00, 0x02, 0x05, 0x05, 0x00, 0x03, 0x07, 0x01, 0x01
        /*0010*/ 	.byte	0x02, 0x03, 0x00, 0x00, 0x02, 0x06, 0x01, 0x00, 0x04, 0x0b, 0x08, 0x00, 0x09, 0x00, 0x00, 0x00
        /*0020*/ 	.byte	0x00, 0x00, 0x00, 0x00


//--------------------- .nv.info._Z13gpu_laplacianjPfS_ --------------------------
	.section	.nv.info._Z13gpu_laplacianjPfS_,"",@"SHT_CUDA_INFO"
	.sectionflags	@""
	.align	4


	//----- nvinfo : EIATTR_CUDA_API_VERSION
	.align		4
        /*0000*/ 	.byte	0x04, 0x37
        /*0002*/ 	.short	(.L_7 - .L_6)
.L_6:
        /*0004*/ 	.word	0x00000082


	//----- nvinfo : EIATTR_KPARAM_INFO
	.align		4
.L_7:
        /*0008*/ 	.byte	0x04, 0x17
        /*000a*/ 	.short	(.L_9 - .L_8)
.L_8:
        /*000c*/ 	.word	0x00000000
        /*0010*/ 	.short	0x0002
        /*0012*/ 	.short	0x0010
        /*0014*/ 	.byte	0x00, 0xf5, 0x21, 0x00


	//----- nvinfo : EIATTR_KPARAM_INFO
	.align		4
.L_9:
        /*0018*/ 	.byte	0x04, 0x17
        /*001a*/ 	.short	(.L_11 - .L_10)
.L_10:
        /*001c*/ 	.word	0x00000000
        /*0020*/ 	.short	0x0001
        /*0022*/ 	.short	0x0008
        /*0024*/ 	.byte	0x00, 0xf5, 0x21, 0x00


	//----- nvinfo : EIATTR_KPARAM_INFO
	.align		4
.L_11:
        /*0028*/ 	.byte	0x04, 0x17
        /*002a*/ 	.short	(.L_13 - .L_12)
.L_12:
        /*002c*/ 	.word	0x00000000
        /*0030*/ 	.short	0x0000
        /*0032*/ 	.short	0x0000
        /*0034*/ 	.byte	0x00, 0xf0, 0x11, 0x00


	//----- nvinfo : EIATTR_SPARSE_MMA_MASK
	.align		4
.L_13:
        /*0038*/ 	.byte	0x03, 0x50
        /*003a*/ 	.short	0x0000


	//----- nvinfo : EIATTR_MAXREG_COUNT
	.align		4
        /*003c*/ 	.byte	0x03, 0x1b
        /*003e*/ 	.short	0x00ff


	//----- nvinfo : EIATTR_MERCURY_ISA_VERSION
	.align		4
        /*0040*/ 	.byte	0x03, 0x5f
        /*0042*/ 	.short	0x0101


	//----- nvinfo : EIATTR_VRC_CTA_INIT_COUNT
	.align		4
        /*0044*/ 	.byte	0x02, 0x4a
	.zero		1
	.zero		1


	//----- nvinfo : EIATTR_EXIT_INSTR_OFFSETS
	.align		4
        /*0048*/ 	.byte	0x04, 0x1c
        /*004a*/ 	.short	(.L_15 - .L_14)


	//   ....[0]....
.L_14:
        /*004c*/ 	.word	0x00000010


	//----- nvinfo : EIATTR_CBANK_PARAM_SIZE
	.align		4
.L_15:
        /*0050*/ 	.byte	0x03, 0x19
        /*0052*/ 	.short	0x0018


	//----- nvinfo : EIATTR_PARAM_CBANK
	.align		4
        /*0054*/ 	.byte	0x04, 0x0a
        /*0056*/ 	.short	(.L_17 - .L_16)
	.align		4
.L_16:
        /*0058*/ 	.word	index@(.nv.constant0._Z13gpu_laplacianjPfS_)
        /*005c*/ 	.short	0x0380
        /*005e*/ 	.short	0x0018


	//----- nvinfo : EIATTR_SW_WAR
	.align		4
.L_17:
        /*0060*/ 	.byte	0x04, 0x36
        /*0062*/ 	.short	(.L_19 - .L_18)
.L_18:
        /*0064*/ 	.word	0x00000008
.L_19:


//--------------------- .nv.callgraph             --------------------------
	.section	.nv.callgraph,"",@"SHT_CUDA_CALLGRAPH"
	.align	4
	.sectionentsize	8
	.align		4
        /*0000*/ 	.word	0x00000000
	.align		4
        /*0004*/ 	.word	0xffffffff
	.align		4
        /*0008*/ 	.word	0x00000000
	.align		4
        /*000c*/ 	.word	0xfffffffe
	.align		4
        /*0010*/ 	.word	0x00000000
	.align		4
        /*0014*/ 	.word	0xfffffffd
	.align		4
        /*0018*/ 	.word	0x00000000
	.align		4
        /*001c*/ 	.word	0xfffffffc


//--------------------- .text._Z13gpu_laplacianjPfS_ --------------------------
	.section	.text._Z13gpu_laplacianjPfS_,"ax",@progbits
	.align	128
        .global         _Z13gpu_laplacianjPfS_
        .type           _Z13gpu_laplacianjPfS_,@function
        .size           _Z13gpu_laplacianjPfS_,(.L_x_1 - _Z13gpu_laplacianjPfS_)
        .other          _Z13gpu_laplacianjPfS_,@"STO_CUDA_ENTRY STV_DEFAULT"
_Z13gpu_laplacianjPfS_:
.text._Z13gpu_laplacianjPfS_:
[----:B------:R-:W-:Y:S01]  /*0000*/  LDC R1, c[0x0][0x37c] ;  /* 0x0000df00ff017b82 */ /* 0x000fe20000000800 */
[----:B------:R-:W-:Y:S05]  /*0010*/  EXIT ;  /* 0x000000000000794d */ /* 0x000fea0003800000 */
.L_x_0:
[----:B------:R-:W-:-:S00]  /*0020*/  BRA `(.L_x_0) ;  /* 0xfffffffc00fc7947 */ /* 0x000fc0000383ffff */
[----:B------:R-:W-:-:S00]  /*0030*/  NOP ;  /* 0x0000000000007918 */ /* 0x000fc00000000000 */
        /* <DEDUP_REMOVED lines=12> */
.L_x_1:


//--------------------- .nv.shared.reserved.0     --------------------------
	.section	.nv.shared.reserved.0,"aw",@nobits
	.weak		__nv_reservedSMEM_offset_0_alias
	.size		__nv_reservedSMEM_offset_0_alias, 0, 64
	.other		__nv_reservedSMEM_offset_0_alias,@"STO_CUDA_RESERVED_SHARED STV_DEFAULT"
__nv_reservedSMEM_offset_0_alias:
	.zero		0
	.zero		64


//--------------------- .nv.constant0._Z13gpu_laplacianjPfS_ --------------------------
	.section	.nv.constant0._Z13gpu_laplacianjPfS_,"a",@progbits
	.sectionflags	@""
	.align	4
.nv.constant0._Z13gpu_laplacianjPfS_:
	.zero		920


//--------------------- SYMBOLS --------------------------

	.type		.nv.reservedSmem.offset0,@object
	.size		.nv.reservedSmem.offset0,0x4
